//
// Generated by NVIDIA NVVM Compiler
//
// Compiler Build ID: CL-36424714
// Cuda compilation tools, release 13.0, V13.0.88
// Based on NVVM 20.0.0
//

.version 9.0
.target sm_100
.address_size 64

	// .globl	_Z3mulPdS_S_
// _ZZ3mulPdS_S_E3sM1 has been demoted
// _ZZ3mulPdS_S_E3sM2 has been demoted

.visible .entry _Z3mulPdS_S_(
	.param .u64 .ptr .align 1 _Z3mulPdS_S__param_0,
	.param .u64 .ptr .align 1 _Z3mulPdS_S__param_1,
	.param .u64 .ptr .align 1 _Z3mulPdS_S__param_2
)
{
	.reg .pred 	%p<12>;
	.reg .b32 	%r<68>;
	.reg .b64 	%rd<13>;
	.reg .b64 	%fd<77>;
	// demoted variable
	.shared .align 8 .b8 _ZZ3mulPdS_S_E3sM1[8192];
	// demoted variable
	.shared .align 8 .b8 _ZZ3mulPdS_S_E3sM2[8192];
	ld.param.u64 	%rd3, [_Z3mulPdS_S__param_0];
	ld.param.u64 	%rd4, [_Z3mulPdS_S__param_1];
	ld.param.u64 	%rd5, [_Z3mulPdS_S__param_2];
	mov.u32 	%r1, %tid.x;
	mov.u32 	%r2, %tid.y;
	mov.u32 	%r31, %ctaid.x;
	mov.u32 	%r32, %ctaid.y;
	mov.u32 	%r3, %ntid.x;
	mov.u32 	%r4, %ntid.y;
	mad.lo.s32 	%r5, %r32, %r4, %r2;
	mad.lo.s32 	%r33, %r31, %r3, %r1;
	max.u32 	%r34, %r5, %r33;
	setp.gt.u32 	%p1, %r34, 999;
	@%p1 bra 	$L__BB0_16;
	cvt.rn.f64.u32 	%fd16, %r3;
	mov.f64 	%fd17, 0d408F400000000000;
	div.rn.f64 	%fd18, %fd17, %fd16;
	cvt.rpi.f64.f64 	%fd19, %fd18;
	cvt.rzi.s32.f64 	%r7, %fd19;
	setp.lt.s32 	%p2, %r7, 1;
	mov.f64 	%fd75, 0d0000000000000000;
	@%p2 bra 	$L__BB0_15;
	mad.lo.s32 	%r8, %r5, 1000, %r1;
	shl.b32 	%r36, %r2, 8;
	mov.u32 	%r37, _ZZ3mulPdS_S_E3sM1;
	add.s32 	%r9, %r37, %r36;
	shl.b32 	%r38, %r1, 3;
	add.s32 	%r10, %r9, %r38;
	mov.u32 	%r39, _ZZ3mulPdS_S_E3sM2;
	add.s32 	%r12, %r39, %r38;
	add.s32 	%r11, %r12, %r36;
	and.b32  	%r13, %r3, 7;
	add.s32 	%r14, %r9, 32;
	add.s32 	%r15, %r12, 1024;
	cvta.to.global.u64 	%rd1, %rd3;
	cvta.to.global.u64 	%rd2, %rd4;
	mov.f64 	%fd75, 0d0000000000000000;
	mov.b32 	%r61, 0;
$L__BB0_3:
	setp.lt.u32 	%p3, %r3, 8;
	mad.lo.s32 	%r41, %r61, %r3, %r8;
	mul.wide.u32 	%rd6, %r41, 8;
	add.s64 	%rd7, %rd1, %rd6;
	ld.global.f64 	%fd22, [%rd7];
	st.shared.f64 	[%r10], %fd22;
	mad.lo.s32 	%r42, %r61, %r4, %r2;
	mad.lo.s32 	%r43, %r42, 1000, %r33;
	mul.wide.u32 	%rd8, %r43, 8;
	add.s64 	%rd9, %rd2, %rd8;
	ld.global.f64 	%fd23, [%rd9];
	st.shared.f64 	[%r11], %fd23;
	bar.sync 	0;
	mov.b32 	%r66, 0;
	@%p3 bra 	$L__BB0_6;
	and.b32  	%r44, %r3, -8;
	neg.s32 	%r64, %r44;
	mov.u32 	%r62, %r15;
	mov.u32 	%r63, %r14;
$L__BB0_5:
	.pragma "nounroll";
	and.b32  	%r66, %r3, 2040;
	ld.shared.f64 	%fd24, [%r63+-32];
	ld.shared.f64 	%fd25, [%r62+-1024];
	fma.rn.f64 	%fd26, %fd24, %fd25, %fd75;
	bar.sync 	0;
	ld.shared.f64 	%fd27, [%r63+-24];
	ld.shared.f64 	%fd28, [%r62+-768];
	fma.rn.f64 	%fd29, %fd27, %fd28, %fd26;
	bar.sync 	0;
	ld.shared.f64 	%fd30, [%r63+-16];
	ld.shared.f64 	%fd31, [%r62+-512];
	fma.rn.f64 	%fd32, %fd30, %fd31, %fd29;
	bar.sync 	0;
	ld.shared.f64 	%fd33, [%r63+-8];
	ld.shared.f64 	%fd34, [%r62+-256];
	fma.rn.f64 	%fd35, %fd33, %fd34, %fd32;
	bar.sync 	0;
	ld.shared.f64 	%fd36, [%r63];
	ld.shared.f64 	%fd37, [%r62];
	fma.rn.f64 	%fd38, %fd36, %fd37, %fd35;
	bar.sync 	0;
	ld.shared.f64 	%fd39, [%r63+8];
	ld.shared.f64 	%fd40, [%r62+256];
	fma.rn.f64 	%fd41, %fd39, %fd40, %fd38;
	bar.sync 	0;
	ld.shared.f64 	%fd42, [%r63+16];
	ld.shared.f64 	%fd43, [%r62+512];
	fma.rn.f64 	%fd44, %fd42, %fd43, %fd41;
	bar.sync 	0;
	ld.shared.f64 	%fd45, [%r63+24];
	ld.shared.f64 	%fd46, [%r62+768];
	fma.rn.f64 	%fd75, %fd45, %fd46, %fd44;
	bar.sync 	0;
	add.s32 	%r64, %r64, 8;
	add.s32 	%r63, %r63, 64;
	add.s32 	%r62, %r62, 2048;
	setp.ne.s32 	%p4, %r64, 0;
	@%p4 bra 	$L__BB0_5;
$L__BB0_6:
	setp.eq.s32 	%p5, %r13, 0;
	@%p5 bra 	$L__BB0_14;
	add.s32 	%r45, %r13, -1;
	setp.lt.u32 	%p6, %r45, 3;
	@%p6 bra 	$L__BB0_9;
	shl.b32 	%r46, %r66, 3;
	add.s32 	%r47, %r9, %r46;
	ld.shared.f64 	%fd48, [%r47];
	shl.b32 	%r48, %r66, 8;
	add.s32 	%r49, %r12, %r48;
	ld.shared.f64 	%fd49, [%r49];
	fma.rn.f64 	%fd50, %fd48, %fd49, %fd75;
	bar.sync 	0;
	ld.shared.f64 	%fd51, [%r47+8];
	ld.shared.f64 	%fd52, [%r49+256];
	fma.rn.f64 	%fd53, %fd51, %fd52, %fd50;
	bar.sync 	0;
	ld.shared.f64 	%fd54, [%r47+16];
	ld.shared.f64 	%fd55, [%r49+512];
	fma.rn.f64 	%fd56, %fd54, %fd55, %fd53;
	bar.sync 	0;
	ld.shared.f64 	%fd57, [%r47+24];
	ld.shared.f64 	%fd58, [%r49+768];
	fma.rn.f64 	%fd75, %fd57, %fd58, %fd56;
	bar.sync 	0;
	add.s32 	%r66, %r66, 4;
$L__BB0_9:
	and.b32  	%r50, %r3, 3;
	setp.eq.s32 	%p7, %r50, 0;
	@%p7 bra 	$L__BB0_14;
	setp.eq.s32 	%p8, %r50, 1;
	@%p8 bra 	$L__BB0_12;
	shl.b32 	%r51, %r66, 3;
	add.s32 	%r52, %r9, %r51;
	ld.shared.f64 	%fd60, [%r52];
	shl.b32 	%r53, %r66, 8;
	add.s32 	%r54, %r12, %r53;
	ld.shared.f64 	%fd61, [%r54];
	fma.rn.f64 	%fd62, %fd60, %fd61, %fd75;
	bar.sync 	0;
	ld.shared.f64 	%fd63, [%r52+8];
	ld.shared.f64 	%fd64, [%r54+256];
	fma.rn.f64 	%fd75, %fd63, %fd64, %fd62;
	bar.sync 	0;
	add.s32 	%r66, %r66, 2;
$L__BB0_12:
	and.b32  	%r55, %r3, 1;
	setp.eq.b32 	%p9, %r55, 1;
	not.pred 	%p10, %p9;
	@%p10 bra 	$L__BB0_14;
	shl.b32 	%r56, %r66, 3;
	add.s32 	%r57, %r9, %r56;
	ld.shared.f64 	%fd65, [%r57];
	shl.b32 	%r58, %r66, 8;
	add.s32 	%r59, %r12, %r58;
	ld.shared.f64 	%fd66, [%r59];
	fma.rn.f64 	%fd75, %fd65, %fd66, %fd75;
	bar.sync 	0;
$L__BB0_14:
	add.s32 	%r61, %r61, 1;
	setp.ne.s32 	%p11, %r61, %r7;
	@%p11 bra 	$L__BB0_3;
$L__BB0_15:
	mad.lo.s32 	%r60, %r5, 1000, %r33;
	cvta.to.global.u64 	%rd10, %rd5;
	mul.wide.u32 	%rd11, %r60, 8;
	add.s64 	%rd12, %rd10, %rd11;
	st.global.f64 	[%rd12], %fd75;
$L__BB0_16:
	ret;

}


// ===== COMPILED SASS (sm_100) =====

	.target	sm_100

	.elftype	@"ET_EXEC"


//--------------------- .note.nv.tkinfo           --------------------------
	.section	.note.nv.tkinfo,"",@"SHT_NOTE"
	.sectionflags	@"SHF_NOTE_NV_TKINFO"
	.tkinfo
        /*0018*/ 	.word	0x00000002
        /*0030*/ 	.string	""
        /*0030*/ 	.string	"ptxas"
        /*0030*/ 	.string	"Cuda compilation tools, release 13.0, V13.0.88"
        /*0030*/ 	.string	"Build cuda_13.0.r13.0/compiler.36424714_0"
        /*0030*/ 	.string	"-arch sm_100 -m 64 "



//--------------------- .note.nv.cuinfo           --------------------------
	.section	.note.nv.cuinfo,"",@"SHT_NOTE"
	.sectionflags	@"SHF_NOTE_NV_CUINFO"
        /*0018*/ 	.short	0x0002
        /*001a*/ 	.short	0x0064
        /*001c*/ 	.short	0x0082
	.zero		2


//--------------------- .nv.info                  --------------------------
	.section	.nv.info,"",@"SHT_CUDA_INFO"
	.align	4


	//----- nvinfo : EIATTR_REGCOUNT
	.align		4
        /*0000*/ 	.byte	0x04, 0x2f
        /*0002*/ 	.short	(.L_1 - .L_0)
	.align		4
.L_0:
        /*0004*/ 	.word	index@(_Z3mulPdS_S_)
        /*0008*/ 	.word	0x0000001e


	//----- nvinfo : EIATTR_FRAME_SIZE
	.align		4
.L_1:
        /*000c*/ 	.byte	0x04, 0x11
        /*000e*/ 	.short	(.L_3 - .L_2)
	.align		4
.L_2:
        /*0010*/ 	.word	index@($__internal_0_$__cuda_sm20_div_rn_f64_full)
        /*0014*/ 	.word	0x00000000


	//----- nvinfo : EIATTR_FRAME_SIZE
	.align		4
.L_3:
        /*0018*/ 	.byte	0x04, 0x11
        /*001a*/ 	.short	(.L_5 - .L_4)
	.align		4
.L_4:
        /*001c*/ 	.word	index@(_Z3mulPdS_S_)
        /*0020*/ 	.word	0x00000000


	//----- nvinfo : EIATTR_MIN_STACK_SIZE
	.align		4
.L_5:
        /*0024*/ 	.byte	0x04, 0x12
        /*0026*/ 	.short	(.L_7 - .L_6)
	.align		4
.L_6:
        /*0028*/ 	.word	index@(_Z3mulPdS_S_)
        /*002c*/ 	.word	0x00000000
.L_7:


//--------------------- .nv.compat                --------------------------
	.section	.nv.compat,"",@"SHT_CUDA_COMPAT_INFO"
	.align	4
        /*0000*/ 	.byte	0x02, 0x09, 0x00, 0x00, 0x02, 0x02, 0x01, 0x00, 0x02, 0x05, 0x05, 0x00, 0x03, 0x07, 0x01, 0x01
        /*0010*/ 	.byte	0x02, 0x03, 0x00, 0x00, 0x02, 0x06, 0x01, 0x00, 0x04, 0x0b, 0x08, 0x00, 0x01, 0x00, 0x00, 0x00
        /*0020*/ 	.byte	0x00, 0x00, 0x00, 0x00


//--------------------- .nv.info._Z3mulPdS_S_     --------------------------
	.section	.nv.info._Z3mulPdS_S_,"",@"SHT_CUDA_INFO"
	.sectionflags	@""
	.align	4


	//----- nvinfo : EIATTR_CUDA_API_VERSION
	.align		4
        /*0000*/ 	.byte	0x04, 0x37
        /*0002*/ 	.short	(.L_9 - .L_8)
.L_8:
        /*0004*/ 	.word	0x00000082


	//----- nvinfo : EIATTR_KPARAM_INFO
	.align		4
.L_9:
        /*0008*/ 	.byte	0x04, 0x17
        /*000a*/ 	.short	(.L_11 - .L_10)
.L_10:
        /*000c*/ 	.word	0x00000000
        /*0010*/ 	.short	0x0002
        /*0012*/ 	.short	0x0010
        /*0014*/ 	.byte	0x00, 0xf5, 0x21, 0x00


	//----- nvinfo : EIATTR_KPARAM_INFO
	.align		4
.L_11:
        /*0018*/ 	.byte	0x04, 0x17
        /*001a*/ 	.short	(.L_13 - .L_12)
.L_12:
        /*001c*/ 	.word	0x00000000
        /*0020*/ 	.short	0x0001
        /*0022*/ 	.short	0x0008
        /*0024*/ 	.byte	0x00, 0xf5, 0x21, 0x00


	//----- nvinfo : EIATTR_KPARAM_INFO
	.align		4
.L_13:
        /*0028*/ 	.byte	0x04, 0x17
        /*002a*/ 	.short	(.L_15 - .L_14)
.L_14:
        /*002c*/ 	.word	0x00000000
        /*0030*/ 	.short	0x0000
        /*0032*/ 	.short	0x0000
        /*0034*/ 	.byte	0x00, 0xf5, 0x21, 0x00


	//----- nvinfo : EIATTR_SPARSE_MMA_MASK
	.align		4
.L_15:
        /*0038*/ 	.byte	0x03, 0x50
        /*003a*/ 	.short	0x0000


	//----- nvinfo : EIATTR_MAXREG_COUNT
	.align		4
        /*003c*/ 	.byte	0x03, 0x1b
        /*003e*/ 	.short	0x00ff


	//----- nvinfo : EIATTR_NUM_BARRIERS
	.align		4
        /*0040*/ 	.byte	0x02, 0x4c
        /*0042*/ 	.byte	0x01
	.zero		1


	//----- nvinfo : EIATTR_MERCURY_ISA_VERSION
	.align		4
        /*0044*/ 	.byte	0x03, 0x5f
        /*0046*/ 	.short	0x0101


	//----- nvinfo : EIATTR_VRC_CTA_INIT_COUNT
	.align		4
        /*0048*/ 	.byte	0x02, 0x4a
	.zero		1
	.zero		1


	//----- nvinfo : EIATTR_EXIT_INSTR_OFFSETS
	.align		4
        /*004c*/ 	.byte	0x04, 0x1c
        /*004e*/ 	.short	(.L_17 - .L_16)


	//   ....[0]....
.L_16:
        /*0050*/ 	.word	0x000000b0


	//   ....[1]....
        /*0054*/ 	.word	0x00000a20


	//----- nvinfo : EIATTR_CRS_STACK_SIZE
	.align		4
.L_17:
        /*0058*/ 	.byte	0x04, 0x1e
        /*005a*/ 	.short	(.L_19 - .L_18)
.L_18:
        /*005c*/ 	.word	0x00000000


	//----- nvinfo : EIATTR_CBANK_PARAM_SIZE
	.align		4
.L_19:
        /*0060*/ 	.byte	0x03, 0x19
        /*0062*/ 	.short	0x0018


	//----- nvinfo : EIATTR_PARAM_CBANK
	.align		4
        /*0064*/ 	.byte	0x04, 0x0a
        /*0066*/ 	.short	(.L_21 - .L_20)
	.align		4
.L_20:
        /*0068*/ 	.word	index@(.nv.constant0._Z3mulPdS_S_)
        /*006c*/ 	.short	0x0380
        /*006e*/ 	.short	0x0018


	//----- nvinfo : EIATTR_SW_WAR
	.align		4
.L_21:
        /*0070*/ 	.byte	0x04, 0x36
        /*0072*/ 	.short	(.L_23 - .L_22)
.L_22:
        /*0074*/ 	.word	0x00000008
.L_23:


//--------------------- .nv.callgraph             --------------------------
	.section	.nv.callgraph,"",@"SHT_CUDA_CALLGRAPH"
	.align	4
	.sectionentsize	8
	.align		4
        /*0000*/ 	.word	0x00000000
	.align		4
        /*0004*/ 	.word	0xffffffff
	.align		4
        /*0008*/ 	.word	0x00000000
	.align		4
        /*000c*/ 	.word	0xfffffffe
	.align		4
        /*0010*/ 	.word	0x00000000
	.align		4
        /*0014*/ 	.word	0xfffffffd
	.align		4
        /*0018*/ 	.word	0x00000000
	.align		4
        /*001c*/ 	.word	0xfffffffc


//--------------------- .text._Z3mulPdS_S_        --------------------------
	.section	.text._Z3mulPdS_S_,"ax",@progbits
	.align	128
        .global         _Z3mulPdS_S_
        .type           _Z3mulPdS_S_,@function
        .size           _Z3mulPdS_S_,(.L_x_12 - _Z3mulPdS_S_)
        .other          _Z3mulPdS_S_,@"STO_CUDA_ENTRY STV_DEFAULT"
_Z3mulPdS_S_:
.text._Z3mulPdS_S_:
[----:B------:R-:W-:Y:S01]  /*0000*/  LDC R1, c[0x0][0x37c] ;  /* 0x0000df00ff017b82 */ /* 0x000fe20000000800 */
[----:B------:R-:W0:Y:S07]  /*0010*/  S2R R13, SR_TID.X ;  /* 0x00000000000d7919 */ /* 0x000e2e0000002100 */
[----:B------:R-:W0:Y:S01]  /*0020*/  LDC R2, c[0x0][0x360] ;  /* 0x0000d800ff027b82 */ /* 0x000e220000000800 */
[----:B------:R-:W1:Y:S07]  /*0030*/  S2R R0, SR_TID.Y ;  /* 0x0000000000007919 */ /* 0x000e6e0000002200 */
[----:B------:R-:W0:Y:S08]  /*0040*/  S2UR UR4, SR_CTAID.X ;  /* 0x00000000000479c3 */ /* 0x000e300000002500 */
[----:B------:R-:W1:Y:S08]  /*0050*/  S2UR UR5, SR_CTAID.Y ;  /* 0x00000000000579c3 */ /* 0x000e700000002600 */
[----:B------:R-:W1:Y:S01]  /*0060*/  LDC R3, c[0x0][0x364] ;  /* 0x0000d900ff037b82 */ /* 0x000e620000000800 */
[----:B0-----:R-:W-:-:S02]  /*0070*/  IMAD R4, R2, UR4, R13 ;  /* 0x0000000402047c24 */ /* 0x001fc4000f8e020d */
[----:B-1----:R-:W-:-:S05]  /*0080*/  IMAD R5, R3, UR5, R0 ;  /* 0x0000000503057c24 */ /* 0x002fca000f8e0200 */
[----:B------:R-:W-:-:S04]  /*0090*/  VIMNMX.U32 R6, PT, PT, R5, R4, !PT ;  /* 0x0000000405067248 */ /* 0x000fc80007fe0000 */
[----:B------:R-:W-:-:S13]  /*00a0*/  ISETP.GT.U32.AND P0, PT, R6, 0x3e7, PT ;  /* 0x000003e70600780c */ /* 0x000fda0003f04070 */
[----:B------:R-:W-:Y:S05]  /*00b0*/  @P0 EXIT ;  /* 0x000000000000094d */ /* 0x000fea0003800000 */
[----:B------:R-:W0:Y:S01]  /*00c0*/  I2F.F64.U32 R8, R2 ;  /* 0x0000000200087312 */ /* 0x000e220000201800 */
[----:B------:R-:W-:-:S07]  /*00d0*/  IMAD.MOV.U32 R6, RZ, RZ, 0x1 ;  /* 0x00000001ff067424 */ /* 0x000fce00078e00ff */
[----:B0-----:R-:W0:Y:S02]  /*00e0*/  MUFU.RCP64H R7, R9 ;  /* 0x0000000900077308 */ /* 0x001e240000001800 */
[----:B0-----:R-:W-:-:S08]  /*00f0*/  DFMA R10, -R8, R6, 1 ;  /* 0x3ff00000080a742b */ /* 0x001fd00000000106 */
[----:B------:R-:W-:-:S08]  /*0100*/  DFMA R10, R10, R10, R10 ;  /* 0x0000000a0a0a722b */ /* 0x000fd0000000000a */
[----:B------:R-:W-:-:S08]  /*0110*/  DFMA R10, R6, R10, R6 ;  /* 0x0000000a060a722b */ /* 0x000fd00000000006 */
[----:B------:R-:W-:-:S08]  /*0120*/  DFMA R6, -R8, R10, 1 ;  /* 0x3ff000000806742b */ /* 0x000fd0000000010a */
[----:B------:R-:W-:-:S08]  /*0130*/  DFMA R6, R10, R6, R10 ;  /* 0x000000060a06722b */ /* 0x000fd0000000000a */
[----:B------:R-:W-:-:S08]  /*0140*/  DMUL R10, R6, 1000 ;  /* 0x408f4000060a7828 */ /* 0x000fd00000000000 */
[----:B------:R-:W-:-:S08]  /*0150*/  DFMA R14, -R8, R10, 1000 ;  /* 0x408f4000080e742b */ /* 0x000fd0000000010a */
[----:B------:R-:W-:-:S10]  /*0160*/  DFMA R6, R6, R14, R10 ;  /* 0x0000000e0606722b */ /* 0x000fd4000000000a */
[----:B------:R-:W-:-:S05]  /*0170*/  FFMA R10, RZ, R9, R7 ;  /* 0x00000009ff0a7223 */ /* 0x000fca0000000007 */
[----:B------:R-:W-:-:S13]  /*0180*/  FSETP.GT.AND P0, PT, |R10|, 1.469367938527859385e-39, PT ;  /* 0x001000000a00780b */ /* 0x000fda0003f04200 */
[----:B------:R-:W-:Y:S05]  /*0190*/  @P0 BRA `(.L_x_0) ;  /* 0x0000000000100947 */ /* 0x000fea0003800000 */
[----:B------:R-:W-:-:S07]  /*01a0*/  MOV R12, 0x1c0 ;  /* 0x000001c0000c7802 */ /* 0x000fce0000000f00 */
[----:B------:R-:W-:Y:S05]  /*01b0*/  CALL.REL.NOINC `($__internal_0_$__cuda_sm20_div_rn_f64_full) ;  /* 0x00000008001c7944 */ /* 0x000fea0003c00000 */
[----:B------:R-:W-:Y:S02]  /*01c0*/  IMAD.MOV.U32 R6, RZ, RZ, R16 ;  /* 0x000000ffff067224 */ /* 0x000fe400078e0010 */
[----:B------:R-:W-:-:S07]  /*01d0*/  IMAD.MOV.U32 R7, RZ, RZ, R17 ;  /* 0x000000ffff077224 */ /* 0x000fce00078e0011 */
.L_x_0:
[----:B------:R-:W0:Y:S01]  /*01e0*/  F2I.F64.CEIL R6, R6 ;  /* 0x0000000600067311 */ /* 0x000e220000309100 */
[----:B------:R-:W1:Y:S01]  /*01f0*/  LDCU.64 UR8, c[0x0][0x358] ;  /* 0x00006b00ff0877ac */ /* 0x000e620008000a00 */
[----:B------:R-:W-:Y:S02]  /*0200*/  CS2R R16, SRZ ;  /* 0x0000000000107805 */ /* 0x000fe4000001ff00 */
[----:B0-----:R-:W-:-:S13]  /*0210*/  ISETP.GE.AND P0, PT, R6, 0x1, PT ;  /* 0x000000010600780c */ /* 0x001fda0003f06270 */
[----:B-1----:R-:W-:Y:S05]  /*0220*/  @!P0 BRA `(.L_x_1) ;  /* 0x0000000400ec8947 */ /* 0x002fea0003800000 */
[----:B------:R-:W0:Y:S01]  /*0230*/  S2UR UR6, SR_CgaCtaId ;  /* 0x00000000000679c3 */ /* 0x000e220000008800 */
[----:B------:R-:W-:Y:S01]  /*0240*/  UMOV UR4, 0x400 ;  /* 0x0000040000047882 */ /* 0x000fe20000000000 */
[----:B------:R-:W-:Y:S01]  /*0250*/  IMAD R9, R5, 0x3e8, R13 ;  /* 0x000003e805097824 */ /* 0x000fe200078e020d */
[----:B------:R-:W-:Y:S01]  /*0260*/  UIADD3 UR5, UPT, UPT, UR4, 0x2000, URZ ;  /* 0x0000200004057890 */ /* 0x000fe2000fffe0ff */
[----:B------:R-:W-:Y:S02]  /*0270*/  LOP3.LUT R10, R2, 0x7, RZ, 0xc0, !PT ;  /* 0x00000007020a7812 */ /* 0x000fe400078ec0ff */
[----:B------:R-:W-:Y:S01]  /*0280*/  CS2R R16, SRZ ;  /* 0x0000000000107805 */ /* 0x000fe2000001ff00 */
[----:B0-----:R-:W-:Y:S02]  /*0290*/  ULEA UR4, UR6, UR4, 0x18 ;  /* 0x0000000406047291 */ /* 0x001fe4000f8ec0ff */
[----:B------:R-:W-:-:S04]  /*02a0*/  ULEA UR5, UR6, UR5, 0x18 ;  /* 0x0000000506057291 */ /* 0x000fc8000f8ec0ff */
[----:B------:R-:W-:Y:S01]  /*02b0*/  LEA R8, R0, UR4, 0x8 ;  /* 0x0000000400087c11 */ /* 0x000fe2000f8e40ff */
[----:B------:R-:W-:Y:S01]  /*02c0*/  UMOV UR4, URZ ;  /* 0x000000ff00047c82 */ /* 0x000fe20008000000 */
[----:B------:R-:W-:-:S03]  /*02d0*/  LEA R11, R13, UR5, 0x3 ;  /* 0x000000050d0b7c11 */ /* 0x000fc6000f8e18ff */
[----:B------:R-:W-:Y:S02]  /*02e0*/  IMAD R18, R13, 0x8, R8 ;  /* 0x000000080d127824 */ /* 0x000fe400078e0208 */
[----:B------:R-:W-:Y:S02]  /*02f0*/  VIADD R19, R8, 0x20 ;  /* 0x0000002008137836 */ /* 0x000fe40000000000 */
[----:B------:R-:W-:Y:S02]  /*0300*/  IMAD R20, R0, 0x100, R11 ;  /* 0x0000010000147824 */ /* 0x000fe400078e020b */
[----:B------:R-:W-:-:S07]  /*0310*/  VIADD R21, R11, 0x400 ;  /* 0x000004000b157836 */ /* 0x000fce0000000000 */
.L_x_7:
[----:B0-----:R-:W0:Y:S01]  /*0320*/  LDC.64 R14, c[0x0][0x380] ;  /* 0x0000e000ff0e7b82 */ /* 0x001e220000000a00 */
[----:B------:R-:W-:Y:S02]  /*0330*/  IMAD R23, R3, UR4, R0 ;  /* 0x0000000403177c24 */ /* 0x000fe4000f8e0200 */
[----:B------:R-:W-:Y:S02]  /*0340*/  IMAD R7, R2, UR4, R9 ;  /* 0x0000000402077c24 */ /* 0x000fe4000f8e0209 */
[----:B------:R-:W-:-:S03]  /*0350*/  IMAD R23, R23, 0x3e8, R4 ;  /* 0x000003e817177824 */ /* 0x000fc600078e0204 */
[----:B------:R-:W1:Y:S01]  /*0360*/  LDC.64 R12, c[0x0][0x388] ;  /* 0x0000e200ff0c7b82 */ /* 0x000e620000000a00 */
[----:B0-----:R-:W-:-:S06]  /*0370*/  IMAD.WIDE.U32 R14, R7, 0x8, R14 ;  /* 0x00000008070e7825 */ /* 0x001fcc00078e000e */
[----:B------:R-:W2:Y:S01]  /*0380*/  LDG.E.64 R14, desc[UR8][R14.64] ;  /* 0x000000080e0e7981 */ /* 0x000ea2000c1e1b00 */
[----:B-1----:R-:W-:-:S06]  /*0390*/  IMAD.WIDE.U32 R12, R23, 0x8, R12 ;  /* 0x00000008170c7825 */ /* 0x002fcc00078e000c */
[----:B------:R-:W3:Y:S01]  /*03a0*/  LDG.E.64 R12, desc[UR8][R12.64] ;  /* 0x000000080c0c7981 */ /* 0x000ee2000c1e1b00 */
[----:B------:R-:W-:Y:S01]  /*03b0*/  ISETP.GE.U32.AND P1, PT, R2, 0x8, PT ;  /* 0x000000080200780c */ /* 0x000fe20003f26070 */
[----:B------:R-:W-:Y:S01]  /*03c0*/  UIADD3 UR4, UPT, UPT, UR4, 0x1, URZ ;  /* 0x0000000104047890 */ /* 0x000fe2000fffe0ff */
[----:B------:R-:W-:-:S05]  /*03d0*/  IMAD.MOV.U32 R7, RZ, RZ, RZ ;  /* 0x000000ffff077224 */ /* 0x000fca00078e00ff */
[----:B------:R-:W-:Y:S01]  /*03e0*/  ISETP.NE.AND P0, PT, R6, UR4, PT ;  /* 0x0000000406007c0c */ /* 0x000fe2000bf05270 */
[----:B--2---:R0:W-:Y:S04]  /*03f0*/  STS.64 [R18], R14 ;  /* 0x0000000e12007388 */ /* 0x0041e80000000a00 */
[----:B---3--:R0:W-:Y:S01]  /*0400*/  STS.64 [R20], R12 ;  /* 0x0000000c14007388 */ /* 0x0081e20000000a00 */
[----:B------:R-:W-:Y:S06]  /*0410*/  BAR.SYNC.DEFER_BLOCKING 0x0 ;  /* 0x0000000000007b1d */ /* 0x000fec0000010000 */
[----:B------:R-:W-:Y:S05]  /*0420*/  @!P1 BRA `(.L_x_2) ;  /* 0x0000000000ac9947 */ /* 0x000fea0003800000 */
[C---:B------:R-:W-:Y:S01]  /*0430*/  LOP3.LUT R22, R2.reuse, 0xfffffff8, RZ, 0xc0, !PT ;  /* 0xfffffff802167812 */ /* 0x040fe200078ec0ff */
[----:B------:R-:W-:Y:S01]  /*0440*/  IMAD.MOV.U32 R7, RZ, RZ, R19 ;  /* 0x000000ffff077224 */ /* 0x000fe200078e0013 */
[----:B------:R-:W-:Y:S02]  /*0450*/  MOV R23, R21 ;  /* 0x0000001500177202 */ /* 0x000fe40000000f00 */
[----:B------:R-:W-:Y:S01]  /*0460*/  LOP3.LUT R24, R2, 0x7f8, RZ, 0xc0, !PT ;  /* 0x000007f802187812 */ /* 0x000fe200078ec0ff */
[----:B------:R-:W-:-:S07]  /*0470*/  IMAD.MOV R22, RZ, RZ, -R22 ;  /* 0x000000ffff167224 */ /* 0x000fce00078e0a16 */
.L_x_3:
[----:B0-----:R-:W-:Y:S01]  /*0480*/  LDS.64 R12, [R7+-0x20] ;  /* 0xffffe000070c7984 */ /* 0x001fe20000000a00 */
[----:B------:R-:W-:-:S03]  /*0490*/  VIADD R22, R22, 0x8 ;  /* 0x0000000816167836 */ /* 0x000fc60000000000 */
[----:B------:R-:W0:Y:S01]  /*04a0*/  LDS.64 R14, [R23+-0x400] ;  /* 0xfffc0000170e7984 */ /* 0x000e220000000a00 */
[----:B------:R-:W-:Y:S01]  /*04b0*/  BAR.SYNC.DEFER_BLOCKING 0x0 ;  /* 0x0000000000007b1d */ /* 0x000fe20000010000 */
[----:B------:R-:W-:-:S05]  /*04c0*/  ISETP.NE.AND P1, PT, R22, RZ, PT ;  /* 0x000000ff1600720c */ /* 0x000fca0003f25270 */
[----:B0-----:R-:W-:Y:S01]  /*04d0*/  DFMA R14, R12, R14, R16 ;  /* 0x0000000e0c0e722b */ /* 0x001fe20000000010 */
[----:B------:R-:W-:Y:S04]  /*04e0*/  LDS.64 R12, [R7+-0x18] ;  /* 0xffffe800070c7984 */ /* 0x000fe80000000a00 */
[----:B------:R-:W0:Y:S03]  /*04f0*/  LDS.64 R16, [R23+-0x300] ;  /* 0xfffd000017107984 */ /* 0x000e260000000a00 */
[----:B0-----:R-:W-:Y:S01]  /*0500*/  DFMA R16, R12, R16, R14 ;  /* 0x000000100c10722b */ /* 0x001fe2000000000e */
[----:B------:R-:W-:Y:S06]  /*0510*/  BAR.SYNC.DEFER_BLOCKING 0x0 ;  /* 0x0000000000007b1d */ /* 0x000fec0000010000 */
[----:B------:R-:W-:Y:S04]  /*0520*/  LDS.64 R12, [R7+-0x10] ;  /* 0xfffff000070c7984 */ /* 0x000fe80000000a00 */
[----:B------:R-:W0:Y:S02]  /*0530*/  LDS.64 R14, [R23+-0x200] ;  /* 0xfffe0000170e7984 */ /* 0x000e240000000a00 */
[----:B0-----:R-:W-:Y:S01]  /*0540*/  DFMA R14, R12, R14, R16 ;  /* 0x0000000e0c0e722b */ /* 0x001fe20000000010 */
[----:B------:R-:W-:Y:S06]  /*0550*/  BAR.SYNC.DEFER_BLOCKING 0x0 ;  /* 0x0000000000007b1d */ /* 0x000fec0000010000 */
[----:B------:R-:W-:Y:S04]  /*0560*/  LDS.64 R12, [R7+-0x8] ;  /* 0xfffff800070c7984 */ /* 0x000fe80000000a00 */
[----:B------:R-:W0:Y:S02]  /*0570*/  LDS.64 R16, [R23+-0x100] ;  /* 0xffff000017107984 */ /* 0x000e240000000a00 */
[----:B0-----:R-:W-:Y:S01]  /*0580*/  DFMA R16, R12, R16, R14 ;  /* 0x000000100c10722b */ /* 0x001fe2000000000e */
[----:B------:R-:W-:Y:S06]  /*0590*/  BAR.SYNC.DEFER_BLOCKING 0x0 ;  /* 0x0000000000007b1d */ /* 0x000fec0000010000 */
[----:B------:R-:W-:Y:S04]  /*05a0*/  LDS.64 R12, [R7] ;  /* 0x00000000070c7984 */ /* 0x000fe80000000a00 */
[----:B------:R-:W0:Y:S02]  /*05b0*/  LDS.64 R14, [R23] ;  /* 0x00000000170e7984 */ /* 0x000e240000000a00 */
[----:B0-----:R-:W-:Y:S01]  /*05c0*/  DFMA R14, R12, R14, R16 ;  /* 0x0000000e0c0e722b */ /* 0x001fe20000000010 */
[----:B------:R-:W-:Y:S06]  /*05d0*/  BAR.SYNC.DEFER_BLOCKING 0x0 ;  /* 0x0000000000007b1d */ /* 0x000fec0000010000 */
[----:B------:R-:W-:Y:S04]  /*05e0*/  LDS.64 R12, [R7+0x8] ;  /* 0x00000800070c7984 */ /* 0x000fe80000000a00 */
[----:B------:R-:W0:Y:S02]  /*05f0*/  LDS.64 R16, [R23+0x100] ;  /* 0x0001000017107984 */ /* 0x000e240000000a00 */
[----:B0-----:R-:W-:Y:S01]  /*0600*/  DFMA R16, R12, R16, R14 ;  /* 0x000000100c10722b */ /* 0x001fe2000000000e */
[----:B------:R-:W-:Y:S06]  /*0610*/  BAR.SYNC.DEFER_BLOCKING 0x0 ;  /* 0x0000000000007b1d */ /* 0x000fec0000010000 */
[----:B------:R-:W-:Y:S04]  /*0620*/  LDS.64 R12, [R7+0x10] ;  /* 0x00001000070c7984 */ /* 0x000fe80000000a00 */
[----:B------:R-:W0:Y:S02]  /*0630*/  LDS.64 R14, [R23+0x200] ;  /* 0x00020000170e7984 */ /* 0x000e240000000a00 */
[----:B0-----:R-:W-:Y:S01]  /*0640*/  DFMA R12, R12, R14, R16 ;  /* 0x0000000e0c0c722b */ /* 0x001fe20000000010 */
[----:B------:R-:W-:Y:S06]  /*0650*/  BAR.SYNC.DEFER_BLOCKING 0x0 ;  /* 0x0000000000007b1d */ /* 0x000fec0000010000 */
[----:B------:R0:W-:Y:S04]  /*0660*/  LDS.64 R14, [R7+0x18] ;  /* 0x00001800070e7984 */ /* 0x0001e80000000a00 */
[----:B------:R1:W2:Y:S01]  /*0670*/  LDS.64 R16, [R23+0x300] ;  /* 0x0003000017107984 */ /* 0x0002a20000000a00 */
[----:B0-----:R-:W-:-:S02]  /*0680*/  VIADD R7, R7, 0x40 ;  /* 0x0000004007077836 */ /* 0x001fc40000000000 */
[----:B-1----:R-:W-:Y:S01]  /*0690*/  VIADD R23, R23, 0x800 ;  /* 0x0000080017177836 */ /* 0x002fe20000000000 */
[----:B--2---:R-:W-:Y:S01]  /*06a0*/  DFMA R16, R14, R16, R12 ;  /* 0x000000100e10722b */ /* 0x004fe2000000000c */
[----:B------:R-:W-:Y:S06]  /*06b0*/  BAR.SYNC.DEFER_BLOCKING 0x0 ;  /* 0x0000000000007b1d */ /* 0x000fec0000010000 */
[----:B------:R-:W-:Y:S05]  /*06c0*/  @P1 BRA `(.L_x_3) ;  /* 0xfffffffc006c1947 */ /* 0x000fea000383ffff */
[----:B------:R-:W-:-:S07]  /*06d0*/  IMAD.MOV.U32 R7, RZ, RZ, R24 ;  /* 0x000000ffff077224 */ /* 0x000fce00078e0018 */
.L_x_2:
[----:B------:R-:W-:-:S13]  /*06e0*/  ISETP.NE.AND P1, PT, R10, RZ, PT ;  /* 0x000000ff0a00720c */ /* 0x000fda0003f25270 */
[----:B------:R-:W-:Y:S05]  /*06f0*/  @!P1 BRA `(.L_x_4) ;  /* 0x0000000000b49947 */ /* 0x000fea0003800000 */
[----:B0-----:R-:W-:-:S05]  /*0700*/  VIADD R12, R10, 0xffffffff ;  /* 0xffffffff0a0c7836 */ /* 0x001fca0000000000 */
[----:B------:R-:W-:-:S13]  /*0710*/  ISETP.GE.U32.AND P1, PT, R12, 0x3, PT ;  /* 0x000000030c00780c */ /* 0x000fda0003f26070 */
[----:B------:R-:W-:Y:S05]  /*0720*/  @!P1 BRA `(.L_x_5) ;  /* 0x00000000004c9947 */ /* 0x000fea0003800000 */
[C---:B------:R-:W-:Y:S01]  /*0730*/  LEA R27, R7.reuse, R8, 0x3 ;  /* 0x00000008071b7211 */ /* 0x040fe200078e18ff */
[C---:B------:R-:W-:Y:S02]  /*0740*/  IMAD R26, R7.reuse, 0x100, R11 ;  /* 0x00000100071a7824 */ /* 0x040fe400078e020b */
[----:B------:R-:W-:Y:S02]  /*0750*/  VIADD R7, R7, 0x4 ;  /* 0x0000000407077836 */ /* 0x000fe40000000000 */
[----:B------:R-:W-:Y:S04]  /*0760*/  LDS.64 R14, [R27] ;  /* 0x000000001b0e7984 */ /* 0x000fe80000000a00 */
[----:B------:R-:W0:Y:S01]  /*0770*/  LDS.64 R12, [R26] ;  /* 0x000000001a0c7984 */ /* 0x000e220000000a00 */
[----:B------:R-:W-:Y:S06]  /*0780*/  BAR.SYNC.DEFER_BLOCKING 0x0 ;  /* 0x0000000000007b1d */ /* 0x000fec0000010000 */
[----:B------:R-:W-:Y:S01]  /*0790*/  LDS.64 R24, [R26+0x100] ;  /* 0x000100001a187984 */ /* 0x000fe20000000a00 */
[----:B0-----:R-:W-:-:S03]  /*07a0*/  DFMA R16, R14, R12, R16 ;  /* 0x0000000c0e10722b */ /* 0x001fc60000000010 */
[----:B------:R-:W0:Y:S01]  /*07b0*/  LDS.64 R12, [R27+0x8] ;  /* 0x000008001b0c7984 */ /* 0x000e220000000a00 */
[----:B------:R-:W-:Y:S06]  /*07c0*/  BAR.SYNC.DEFER_BLOCKING 0x0 ;  /* 0x0000000000007b1d */ /* 0x000fec0000010000 */
[----:B------:R-:W-:Y:S04]  /*07d0*/  LDS.64 R22, [R27+0x10] ;  /* 0x000010001b167984 */ /* 0x000fe80000000a00 */
[----:B------:R-:W1:Y:S01]  /*07e0*/  LDS.64 R14, [R26+0x200] ;  /* 0x000200001a0e7984 */ /* 0x000e620000000a00 */
[----:B0-----:R-:W-:Y:S01]  /*07f0*/  DFMA R24, R12, R24, R16 ;  /* 0x000000180c18722b */ /* 0x001fe20000000010 */
[----:B------:R-:W-:Y:S06]  /*0800*/  BAR.SYNC.DEFER_BLOCKING 0x0 ;  /* 0x0000000000007b1d */ /* 0x000fec0000010000 */
[----:B------:R-:W-:Y:S04]  /*0810*/  LDS.64 R12, [R27+0x18] ;  /* 0x000018001b0c7984 */ /* 0x000fe80000000a00 */
[----:B------:R-:W0:Y:S01]  /*0820*/  LDS.64 R16, [R26+0x300] ;  /* 0x000300001a107984 */ /* 0x000e220000000a00 */
[----:B-1----:R-:W-:-:S08]  /*0830*/  DFMA R14, R22, R14, R24 ;  /* 0x0000000e160e722b */ /* 0x002fd00000000018 */
[----:B0-----:R-:W-:Y:S01]  /*0840*/  DFMA R16, R12, R16, R14 ;  /* 0x000000100c10722b */ /* 0x001fe2000000000e */
[----:B------:R-:W-:Y:S10]  /*0850*/  BAR.SYNC.DEFER_BLOCKING 0x0 ;  /* 0x0000000000007b1d */ /* 0x000ff40000010000 */
.L_x_5:
[----:B------:R-:W-:-:S13]  /*0860*/  LOP3.LUT P1, R12, R2, 0x3, RZ, 0xc0, !PT ;  /* 0x00000003020c7812 */ /* 0x000fda000782c0ff */
[----:B------:R-:W-:Y:S05]  /*0870*/  @!P1 BRA `(.L_x_4) ;  /* 0x0000000000549947 */ /* 0x000fea0003800000 */
[----:B------:R-:W-:Y:S02]  /*0880*/  ISETP.NE.AND P1, PT, R12, 0x1, PT ;  /* 0x000000010c00780c */ /* 0x000fe40003f25270 */
[----:B------:R-:W-:-:S04]  /*0890*/  LOP3.LUT R13, R2, 0x1, RZ, 0xc0, !PT ;  /* 0x00000001020d7812 */ /* 0x000fc800078ec0ff */
[----:B------:R-:W-:-:S07]  /*08a0*/  ISETP.NE.U32.AND P2, PT, R13, 0x1, PT ;  /* 0x000000010d00780c */ /* 0x000fce0003f45070 */
[----:B------:R-:W-:Y:S06]  /*08b0*/  @!P1 BRA `(.L_x_6) ;  /* 0x00000000002c9947 */ /* 0x000fec0003800000 */
[C---:B------:R-:W-:Y:S02]  /*08c0*/  IMAD R26, R7.reuse, 0x8, R8 ;  /* 0x00000008071a7824 */ /* 0x040fe400078e0208 */
[C---:B------:R-:W-:Y:S02]  /*08d0*/  IMAD R27, R7.reuse, 0x100, R11 ;  /* 0x00000100071b7824 */ /* 0x040fe400078e020b */
[----:B------:R-:W-:Y:S01]  /*08e0*/  VIADD R7, R7, 0x2 ;  /* 0x0000000207077836 */ /* 0x000fe20000000000 */
[----:B------:R-:W-:Y:S04]  /*08f0*/  LDS.64 R24, [R26] ;  /* 0x000000001a187984 */ /* 0x000fe80000000a00 */
[----:B------:R-:W0:Y:S01]  /*0900*/  LDS.64 R22, [R27] ;  /* 0x000000001b167984 */ /* 0x000e220000000a00 */
[----:B------:R-:W-:Y:S06]  /*0910*/  BAR.SYNC.DEFER_BLOCKING 0x0 ;  /* 0x0000000000007b1d */ /* 0x000fec0000010000 */
[----:B------:R-:W-:Y:S04]  /*0920*/  LDS.64 R14, [R26+0x8] ;  /* 0x000008001a0e7984 */ /* 0x000fe80000000a00 */
[----:B------:R-:W1:Y:S01]  /*0930*/  LDS.64 R12, [R27+0x100] ;  /* 0x000100001b0c7984 */ /* 0x000e620000000a00 */
[----:B0-----:R-:W-:-:S08]  /*0940*/  DFMA R16, R24, R22, R16 ;  /* 0x000000161810722b */ /* 0x001fd00000000010 */
[----:B-1----:R-:W-:Y:S01]  /*0950*/  DFMA R16, R14, R12, R16 ;  /* 0x0000000c0e10722b */ /* 0x002fe20000000010 */
[----:B------:R-:W-:Y:S10]  /*0960*/  BAR.SYNC.DEFER_BLOCKING 0x0 ;  /* 0x0000000000007b1d */ /* 0x000ff40000010000 */
.L_x_6:
[C---:B------:R-:W-:Y:S01]  /*0970*/  @!P2 IMAD R14, R7.reuse, 0x8, R8 ;  /* 0x00000008070ea824 */ /* 0x040fe200078e0208 */
[----:B------:R-:W-:-:S05]  /*0980*/  @!P2 LEA R12, R7, R11, 0x8 ;  /* 0x0000000b070ca211 */ /* 0x000fca00078e40ff */
[----:B------:R-:W-:Y:S04]  /*0990*/  @!P2 LDS.64 R14, [R14] ;  /* 0x000000000e0ea984 */ /* 0x000fe80000000a00 */
[----:B------:R-:W0:Y:S02]  /*09a0*/  @!P2 LDS.64 R12, [R12] ;  /* 0x000000000c0ca984 */ /* 0x000e240000000a00 */
[----:B0-----:R-:W-:Y:S01]  /*09b0*/  @!P2 DFMA R16, R14, R12, R16 ;  /* 0x0000000c0e10a22b */ /* 0x001fe20000000010 */
[----:B------:R-:W-:Y:S10]  /*09c0*/  @!P2 BAR.SYNC.DEFER_BLOCKING 0x0 ;  /* 0x000000000000ab1d */ /* 0x000ff40000010000 */
.L_x_4:
[----:B------:R-:W-:Y:S05]  /*09d0*/  @P0 BRA `(.L_x_7) ;  /* 0xfffffff800500947 */ /* 0x000fea000383ffff */
.L_x_1:
[----:B------:R-:W1:Y:S01]  /*09e0*/  LDC.64 R2, c[0x0][0x390] ;  /* 0x0000e400ff027b82 */ /* 0x000e620000000a00 */
[----:B------:R-:W-:-:S04]  /*09f0*/  IMAD R5, R5, 0x3e8, R4 ;  /* 0x000003e805057824 */ /* 0x000fc800078e0204 */
[----:B-1----:R-:W-:-:S05]  /*0a00*/  IMAD.WIDE.U32 R2, R5, 0x8, R2 ;  /* 0x0000000805027825 */ /* 0x002fca00078e0002 */
[----:B------:R-:W-:Y:S01]  /*0a10*/  STG.E.64 desc[UR8][R2.64], R16 ;  /* 0x0000001002007986 */ /* 0x000fe2000c101b08 */
[----:B------:R-:W-:Y:S05]  /*0a20*/  EXIT ;  /* 0x000000000000794d */ /* 0x000fea0003800000 */
        .weak           $__internal_0_$__cuda_sm20_div_rn_f64_full
        .type           $__internal_0_$__cuda_sm20_div_rn_f64_full,@function
        .size           $__internal_0_$__cuda_sm20_div_rn_f64_full,(.L_x_12 - $__internal_0_$__cuda_sm20_div_rn_f64_full)
$__internal_0_$__cuda_sm20_div_rn_f64_full:
[C---:B------:R-:W-:Y:S01]  /*0a30*/  FSETP.GEU.AND P0, PT, |R9|.reuse, 1.469367938527859385e-39, PT ;  /* 0x001000000900780b */ /* 0x040fe20003f0e200 */
[--C-:B------:R-:W-:Y:S01]  /*0a40*/  IMAD.MOV.U32 R10, RZ, RZ, R8.reuse ;  /* 0x000000ffff0a7224 */ /* 0x100fe200078e0008 */
[C---:B------:R-:W-:Y:S01]  /*0a50*/  LOP3.LUT R6, R9.reuse, 0x800fffff, RZ, 0xc0, !PT ;  /* 0x800fffff09067812 */ /* 0x040fe200078ec0ff */
[----:B------:R-:W-:Y:S01]  /*0a60*/  IMAD.MOV.U32 R11, RZ, RZ, R9 ;  /* 0x000000ffff0b7224 */ /* 0x000fe200078e0009 */
[----:B------:R-:W-:Y:S01]  /*0a70*/  LOP3.LUT R18, R9, 0x7ff00000, RZ, 0xc0, !PT ;  /* 0x7ff0000009127812 */ /* 0x000fe200078ec0ff */
[----:B------:R-:W-:Y:S01]  /*0a80*/  IMAD.MOV.U32 R14, RZ, RZ, 0x1 ;  /* 0x00000001ff0e7424 */ /* 0x000fe200078e00ff */
[----:B------:R-:W-:Y:S01]  /*0a90*/  LOP3.LUT R7, R6, 0x3ff00000, RZ, 0xfc, !PT ;  /* 0x3ff0000006077812 */ /* 0x000fe200078efcff */
[----:B------:R-:W-:Y:S01]  /*0aa0*/  IMAD.MOV.U32 R6, RZ, RZ, R8 ;  /* 0x000000ffff067224 */ /* 0x000fe200078e0008 */
[----:B------:R-:W-:Y:S01]  /*0ab0*/  ISETP.LE.U32.AND P1, PT, R18, 0x40800000, PT ;  /* 0x408000001200780c */ /* 0x000fe20003f23070 */
[----:B------:R-:W-:Y:S01]  /*0ac0*/  IMAD.MOV.U32 R20, RZ, RZ, 0x1ca00000 ;  /* 0x1ca00000ff147424 */ /* 0x000fe200078e00ff */
[----:B------:R-:W-:Y:S01]  /*0ad0*/  MOV R22, 0x40800000 ;  /* 0x4080000000167802 */ /* 0x000fe20000000f00 */
[----:B------:R-:W-:-:S02]  /*0ae0*/  IMAD.MOV.U32 R21, RZ, RZ, R18 ;  /* 0x000000ffff157224 */ /* 0x000fc400078e0012 */
[----:B------:R-:W-:Y:S02]  /*0af0*/  @!P0 DMUL R6, R10, 8.98846567431157953865e+307 ;  /* 0x7fe000000a068828 */ /* 0x000fe40000000000 */
[----:B------:R-:W-:-:S04]  /*0b00*/  VIADD R23, R22, 0xffffffff ;  /* 0xffffffff16177836 */ /* 0x000fc80000000000 */
[----:B------:R-:W0:Y:S04]  /*0b10*/  MUFU.RCP64H R15, R7 ;  /* 0x00000007000f7308 */ /* 0x000e280000001800 */
[----:B------:R-:W-:Y:S02]  /*0b20*/  @!P0 LOP3.LUT R21, R7, 0x7ff00000, RZ, 0xc0, !PT ;  /* 0x7ff0000007158812 */ /* 0x000fe400078ec0ff */
[----:B------:R-:W-:-:S03]  /*0b30*/  ISETP.GT.U32.AND P0, PT, R23, 0x7feffffe, PT ;  /* 0x7feffffe1700780c */ /* 0x000fc60003f04070 */
[----:B------:R-:W-:-:S05]  /*0b40*/  VIADD R23, R21, 0xffffffff ;  /* 0xffffffff15177836 */ /* 0x000fca0000000000 */
[----:B------:R-:W-:Y:S01]  /*0b50*/  ISETP.GT.U32.OR P0, PT, R23, 0x7feffffe, P0 ;  /* 0x7feffffe1700780c */ /* 0x000fe20000704470 */
[----:B0-----:R-:W-:-:S08]  /*0b60*/  DFMA R16, R14, -R6, 1 ;  /* 0x3ff000000e10742b */ /* 0x001fd00000000806 */
[----:B------:R-:W-:-:S08]  /*0b70*/  DFMA R16, R16, R16, R16 ;  /* 0x000000101010722b */ /* 0x000fd00000000010 */
[----:B------:R-:W-:Y:S01]  /*0b80*/  DFMA R14, R14, R16, R14 ;  /* 0x000000100e0e722b */ /* 0x000fe2000000000e */
[----:B------:R-:W-:-:S07]  /*0b90*/  SEL R16, R20, 0x63400000, !P1 ;  /* 0x6340000014107807 */ /* 0x000fce0004800000 */
[----:B------:R-:W-:-:S08]  /*0ba0*/  DFMA R8, R14, -R6, 1 ;  /* 0x3ff000000e08742b */ /* 0x000fd00000000806 */
[----:B------:R-:W-:Y:S01]  /*0bb0*/  DFMA R14, R14, R8, R14 ;  /* 0x000000080e0e722b */ /* 0x000fe2000000000e */
[----:B------:R-:W-:Y:S01]  /*0bc0*/  LOP3.LUT R9, R16, 0xf4000, RZ, 0xfc, !PT ;  /* 0x000f400010097812 */ /* 0x000fe200078efcff */
[----:B------:R-:W-:-:S06]  /*0bd0*/  IMAD.MOV.U32 R8, RZ, RZ, RZ ;  /* 0x000000ffff087224 */ /* 0x000fcc00078e00ff */
[----:B------:R-:W-:-:S08]  /*0be0*/  DMUL R16, R14, R8 ;  /* 0x000000080e107228 */ /* 0x000fd00000000000 */
[----:B------:R-:W-:-:S08]  /*0bf0*/  DFMA R18, R16, -R6, R8 ;  /* 0x800000061012722b */ /* 0x000fd00000000008 */
[----:B------:R-:W-:Y:S01]  /*0c00*/  DFMA R14, R14, R18, R16 ;  /* 0x000000120e0e722b */ /* 0x000fe20000000010 */
[----:B------:R-:W-:Y:S10]  /*0c10*/  @P0 BRA `(.L_x_8) ;  /* 0x0000000000740947 */ /* 0x000ff40003800000 */
[----:B------:R-:W-:Y:S01]  /*0c20*/  LOP3.LUT R18, R11, 0x7ff00000, RZ, 0xc0, !PT ;  /* 0x7ff000000b127812 */ /* 0x000fe200078ec0ff */
[----:B------:R-:W-:-:S03]  /*0c30*/  IMAD.MOV.U32 R16, RZ, RZ, 0x40800000 ;  /* 0x40800000ff107424 */ /* 0x000fc600078e00ff */
[----:B------:R-:W-:Y:S01]  /*0c40*/  ISETP.LE.U32.AND P0, PT, R18, 0x40800000, PT ;  /* 0x408000001200780c */ /* 0x000fe20003f03070 */
[----:B------:R-:W-:Y:S02]  /*0c50*/  IMAD.MOV R17, RZ, RZ, -R18 ;  /* 0x000000ffff117224 */ /* 0x000fe400078e0a12 */
[----:B------:R-:W-:-:S03]  /*0c60*/  IMAD.MOV.U32 R18, RZ, RZ, RZ ;  /* 0x000000ffff127224 */ /* 0x000fc600078e00ff */
[----:B------:R-:W-:Y:S02]  /*0c70*/  VIADDMNMX R16, R17, R16, 0xb9600000, !PT ;  /* 0xb960000011107446 */ /* 0x000fe40007800110 */
[----:B------:R-:W-:Y:S02]  /*0c80*/  SEL R17, R20, 0x63400000, !P0 ;  /* 0x6340000014117807 */ /* 0x000fe40004000000 */
[----:B------:R-:W-:-:S05]  /*0c90*/  VIMNMX R16, PT, PT, R16, 0x46a00000, PT ;  /* 0x46a0000010107848 */ /* 0x000fca0003fe0100 */
[----:B------:R-:W-:-:S05]  /*0ca0*/  IMAD.IADD R20, R16, 0x1, -R17 ;  /* 0x0000000110147824 */ /* 0x000fca00078e0a11 */
[----:B------:R-:W-:-:S06]  /*0cb0*/  IADD3 R19, PT, PT, R20, 0x7fe00000, RZ ;  /* 0x7fe0000014137810 */ /* 0x000fcc0007ffe0ff */
[----:B------:R-:W-:-:S10]  /*0cc0*/  DMUL R16, R14, R18 ;  /* 0x000000120e107228 */ /* 0x000fd40000000000 */
[----:B------:R-:W-:-:S13]  /*0cd0*/  FSETP.GTU.AND P0, PT, |R17|, 1.469367938527859385e-39, PT ;  /* 0x001000001100780b */ /* 0x000fda0003f0c200 */
[----:B------:R-:W-:Y:S05]  /*0ce0*/  @P0 BRA `(.L_x_9) ;  /* 0x0000000000840947 */ /* 0x000fea0003800000 */
[----:B------:R-:W-:Y:S01]  /*0cf0*/  DFMA R6, R14, -R6, R8 ;  /* 0x800000060e06722b */ /* 0x000fe20000000008 */
[----:B------:R-:W-:-:S09]  /*0d00*/  IMAD.MOV.U32 R18, RZ, RZ, RZ ;  /* 0x000000ffff127224 */ /* 0x000fd200078e00ff */
[C---:B------:R-:W-:Y:S02]  /*0d10*/  FSETP.NEU.AND P0, PT, R7.reuse, RZ, PT ;  /* 0x000000ff0700720b */ /* 0x040fe40003f0d000 */
[----:B------:R-:W-:-:S04]  /*0d20*/  LOP3.LUT R11, R7, 0x80000000, R11, 0x48, !PT ;  /* 0x80000000070b7812 */ /* 0x000fc800078e480b */
[----:B------:R-:W-:-:S07]  /*0d30*/  LOP3.LUT R19, R11, R19, RZ, 0xfc, !PT ;  /* 0x000000130b137212 */ /* 0x000fce00078efcff */
[----:B------:R-:W-:Y:S05]  /*0d40*/  @!P0 BRA `(.L_x_9) ;  /* 0x00000000006c8947 */ /* 0x000fea0003800000 */
[----:B------:R-:W-:Y:S02]  /*0d50*/  IMAD.MOV R7, RZ, RZ, -R20 ;  /* 0x000000ffff077224 */ /* 0x000fe400078e0a14 */
[----:B------:R-:W-:-:S06]  /*0d60*/  IMAD.MOV.U32 R6, RZ, RZ, RZ ;  /* 0x000000ffff067224 */ /* 0x000fcc00078e00ff */
[----:B------:R-:W-:Y:S02]  /*0d70*/  DFMA R6, R16, -R6, R14 ;  /* 0x800000061006722b */ /* 0x000fe4000000000e */
[----:B------:R-:W-:-:S04]  /*0d80*/  DMUL.RP R14, R14, R18 ;  /* 0x000000120e0e7228 */ /* 0x000fc80000008000 */
[----:B------:R-:W-:-:S04]  /*0d90*/  IADD3 R6, PT, PT, -R20, -0x43300000, RZ ;  /* 0xbcd0000014067810 */ /* 0x000fc80007ffe1ff */
[----:B------:R-:W-:Y:S02]  /*0da0*/  FSETP.NEU.AND P0, PT, |R7|, R6, PT ;  /* 0x000000060700720b */ /* 0x000fe40003f0d200 */
[----:B------:R-:W-:Y:S02]  /*0db0*/  LOP3.LUT R11, R15, R11, RZ, 0x3c, !PT ;  /* 0x0000000b0f0b7212 */ /* 0x000fe400078e3cff */
[----:B------:R-:W-:Y:S02]  /*0dc0*/  FSEL R16, R14, R16, !P0 ;  /* 0x000000100e107208 */ /* 0x000fe40004000000 */
[----:B------:R-:W-:Y:S01]  /*0dd0*/  FSEL R17, R11, R17, !P0 ;  /* 0x000000110b117208 */ /* 0x000fe20004000000 */
[----:B------:R-:W-:Y:S06]  /*0de0*/  BRA `(.L_x_9) ;  /* 0x0000000000447947 */ /* 0x000fec0003800000 */
.L_x_8:
[----:B------:R-:W-:-:S14]  /*0df0*/  DSETP.NAN.AND P0, PT, R10, R10, PT ;  /* 0x0000000a0a00722a */ /* 0x000fdc0003f08000 */
[----:B------:R-:W-:Y:S05]  /*0e00*/  @P0 BRA `(.L_x_10) ;  /* 0x0000000000340947 */ /* 0x000fea0003800000 */
[----:B------:R-:W-:Y:S01]  /*0e10*/  ISETP.NE.AND P0, PT, R22, R21, PT ;  /* 0x000000151600720c */ /* 0x000fe20003f05270 */
[----:B------:R-:W-:Y:S02]  /*0e20*/  IMAD.MOV.U32 R16, RZ, RZ, 0x0 ;  /* 0x00000000ff107424 */ /* 0x000fe400078e00ff */
[----:B------:R-:W-:-:S10]  /*0e30*/  IMAD.MOV.U32 R17, RZ, RZ, -0x80000 ;  /* 0xfff80000ff117424 */ /* 0x000fd400078e00ff */
[----:B------:R-:W-:Y:S05]  /*0e40*/  @!P0 BRA `(.L_x_9) ;  /* 0x00000000002c8947 */ /* 0x000fea0003800000 */
[----:B------:R-:W-:Y:S02]  /*0e50*/  ISETP.NE.AND P0, PT, R22, 0x7ff00000, PT ;  /* 0x7ff000001600780c */ /* 0x000fe40003f05270 */
[----:B------:R-:W-:Y:S02]  /*0e60*/  LOP3.LUT R10, R11, 0x408f4000, RZ, 0x3c, !PT ;  /* 0x408f40000b0a7812 */ /* 0x000fe400078e3cff */
[----:B------:R-:W-:Y:S02]  /*0e70*/  ISETP.EQ.OR P0, PT, R21, RZ, !P0 ;  /* 0x000000ff1500720c */ /* 0x000fe40004702670 */
[----:B------:R-:W-:-:S11]  /*0e80*/  LOP3.LUT R17, R10, 0x80000000, RZ, 0xc0, !PT ;  /* 0x800000000a117812 */ /* 0x000fd600078ec0ff */
[----:B------:R-:W-:Y:S02]  /*0e90*/  @P0 LOP3.LUT R6, R17, 0x7ff00000, RZ, 0xfc, !PT ;  /* 0x7ff0000011060812 */ /* 0x000fe400078efcff */
[----:B------:R-:W-:Y:S01]  /*0ea0*/  @!P0 MOV R16, RZ ;  /* 0x000000ff00108202 */ /* 0x000fe20000000f00 */
[----:B------:R-:W-:Y:S02]  /*0eb0*/  @P0 IMAD.MOV.U32 R16, RZ, RZ, RZ ;  /* 0x000000ffff100224 */ /* 0x000fe400078e00ff */
[----:B------:R-:W-:Y:S01]  /*0ec0*/  @P0 IMAD.MOV.U32 R17, RZ, RZ, R6 ;  /* 0x000000ffff110224 */ /* 0x000fe200078e0006 */
[----:B------:R-:W-:Y:S06]  /*0ed0*/  BRA `(.L_x_9) ;  /* 0x0000000000087947 */ /* 0x000fec0003800000 */
.L_x_10:
[----:B------:R-:W-:Y:S01]  /*0ee0*/  LOP3.LUT R17, R11, 0x80000, RZ, 0xfc, !PT ;  /* 0x000800000b117812 */ /* 0x000fe200078efcff */
[----:B------:R-:W-:-:S07]  /*0ef0*/  IMAD.MOV.U32 R16, RZ, RZ, R10 ;  /* 0x000000ffff107224 */ /* 0x000fce00078e000a */
.L_x_9:
[----:B------:R-:W-:Y:S02]  /*0f00*/  IMAD.MOV.U32 R6, RZ, RZ, R12 ;  /* 0x000000ffff067224 */ /* 0x000fe400078e000c */
[----:B------:R-:W-:-:S04]  /*0f10*/  IMAD.MOV.U32 R7, RZ, RZ, 0x0 ;  /* 0x00000000ff077424 */ /* 0x000fc800078e00ff */
[----:B------:R-:W-:Y:S05]  /*0f20*/  RET.REL.NODEC R6 `(_Z3mulPdS_S_) ;  /* 0xfffffff006347950 */ /* 0x000fea0003c3ffff */
.L_x_11:
[----:B------:R-:W-:-:S00]  /*0f30*/  BRA `(.L_x_11) ;  /* 0xfffffffc00fc7947 */ /* 0x000fc0000383ffff */
[----:B------:R-:W-:-:S00]  /*0f40*/  NOP ;  /* 0x0000000000007918 */ /* 0x000fc00000000000 */
        /* <DEDUP_REMOVED lines=11> */
.L_x_12:


//--------------------- .nv.shared._Z3mulPdS_S_   --------------------------
	.section	.nv.shared._Z3mulPdS_S_,"aw",@nobits
	.sectionflags	@""
	.align	8
.nv.shared._Z3mulPdS_S_:
	.zero		17408


//--------------------- .nv.shared.reserved.0     --------------------------
	.section	.nv.shared.reserved.0,"aw",@nobits
	.weak		__nv_reservedSMEM_offset_0_alias
	.size		__nv_reservedSMEM_offset_0_alias, 0, 64
	.other		__nv_reservedSMEM_offset_0_alias,@"STO_CUDA_RESERVED_SHARED STV_DEFAULT"
__nv_reservedSMEM_offset_0_alias:
	.zero		0
	.zero		64


//--------------------- .nv.constant0._Z3mulPdS_S_ --------------------------
	.section	.nv.constant0._Z3mulPdS_S_,"a",@progbits
	.sectionflags	@""
	.align	4
.nv.constant0._Z3mulPdS_S_:
	.zero		920


//--------------------- SYMBOLS --------------------------

	.type		.nv.reservedSmem.offset0,@object
	.size		.nv.reservedSmem.offset0,0x4
	.type		.nv.reservedSmem.cap,@object
	.size		.nv.reservedSmem.cap,0x4
